//
// Generated by NVIDIA NVVM Compiler
//
// Compiler Build ID: CL-36424714
// Cuda compilation tools, release 13.0, V13.0.88
// Based on NVVM 20.0.0
//

.version 9.0
.target sm_100
.address_size 64

	// .globl	_Z7reduce0PiS_
// _ZZ7reduce0PiS_E5sdata has been demoted

.visible .entry _Z7reduce0PiS_(
	.param .u64 .ptr .align 1 _Z7reduce0PiS__param_0,
	.param .u64 .ptr .align 1 _Z7reduce0PiS__param_1
)
{
	.reg .pred 	%p<5>;
	.reg .b32 	%r<24>;
	.reg .b64 	%rd<9>;
	// demoted variable
	.shared .align 4 .b8 _ZZ7reduce0PiS_E5sdata[64];
	ld.param.u64 	%rd2, [_Z7reduce0PiS__param_0];
	ld.param.u64 	%rd1, [_Z7reduce0PiS__param_1];
	cvta.to.global.u64 	%rd3, %rd2;
	mov.u32 	%r1, %tid.x;
	mov.u32 	%r2, %ctaid.x;
	mov.u32 	%r3, %ntid.x;
	mad.lo.s32 	%r7, %r2, %r3, %r1;
	mul.wide.u32 	%rd4, %r7, 4;
	add.s64 	%rd5, %rd3, %rd4;
	ld.global.u32 	%r8, [%rd5];
	shl.b32 	%r9, %r1, 2;
	mov.u32 	%r10, _ZZ7reduce0PiS_E5sdata;
	add.s32 	%r11, %r10, %r9;
	st.shared.u32 	[%r11], %r8;
	bar.sync 	0;
	setp.lt.u32 	%p1, %r3, 2;
	@%p1 bra 	$L__BB0_5;
	mov.b32 	%r23, 1;
$L__BB0_2:
	shl.b32 	%r5, %r23, 1;
	mul.lo.s32 	%r6, %r5, %r1;
	setp.ge.u32 	%p2, %r6, %r3;
	@%p2 bra 	$L__BB0_4;
	add.s32 	%r13, %r6, %r23;
	shl.b32 	%r14, %r13, 2;
	add.s32 	%r16, %r10, %r14;
	ld.shared.u32 	%r17, [%r16];
	shl.b32 	%r18, %r6, 2;
	add.s32 	%r19, %r10, %r18;
	ld.shared.u32 	%r20, [%r19];
	max.s32 	%r21, %r17, %r20;
	st.shared.u32 	[%r19], %r21;
$L__BB0_4:
	bar.sync 	0;
	setp.lt.u32 	%p3, %r5, %r3;
	mov.u32 	%r23, %r5;
	@%p3 bra 	$L__BB0_2;
$L__BB0_5:
	setp.ne.s32 	%p4, %r1, 0;
	@%p4 bra 	$L__BB0_7;
	ld.shared.u32 	%r22, [_ZZ7reduce0PiS_E5sdata];
	cvta.to.global.u64 	%rd6, %rd1;
	mul.wide.u32 	%rd7, %r2, 4;
	add.s64 	%rd8, %rd6, %rd7;
	st.global.u32 	[%rd8], %r22;
$L__BB0_7:
	ret;

}


// ===== COMPILED SASS (sm_100) =====

	.target	sm_100

	.elftype	@"ET_EXEC"


//--------------------- .note.nv.tkinfo           --------------------------
	.section	.note.nv.tkinfo,"",@"SHT_NOTE"
	.sectionflags	@"SHF_NOTE_NV_TKINFO"
	.tkinfo
        /*0018*/ 	.word	0x00000002
        /*0030*/ 	.string	""
        /*0030*/ 	.string	"ptxas"
        /*0030*/ 	.string	"Cuda compilation tools, release 13.0, V13.0.88"
        /*0030*/ 	.string	"Build cuda_13.0.r13.0/compiler.36424714_0"
        /*0030*/ 	.string	"-arch sm_100 -m 64 "



//--------------------- .note.nv.cuinfo           --------------------------
	.section	.note.nv.cuinfo,"",@"SHT_NOTE"
	.sectionflags	@"SHF_NOTE_NV_CUINFO"
        /*0018*/ 	.short	0x0002
        /*001a*/ 	.short	0x0064
        /*001c*/ 	.short	0x0082
	.zero		2


//--------------------- .nv.info                  --------------------------
	.section	.nv.info,"",@"SHT_CUDA_INFO"
	.align	4


	//----- nvinfo : EIATTR_REGCOUNT
	.align		4
        /*0000*/ 	.byte	0x04, 0x2f
        /*0002*/ 	.short	(.L_1 - .L_0)
	.align		4
.L_0:
        /*0004*/ 	.word	index@(_Z7reduce0PiS_)
        /*0008*/ 	.word	0x0000000a


	//----- nvinfo : EIATTR_FRAME_SIZE
	.align		4
.L_1:
        /*000c*/ 	.byte	0x04, 0x11
        /*000e*/ 	.short	(.L_3 - .L_2)
	.align		4
.L_2:
        /*0010*/ 	.word	index@(_Z7reduce0PiS_)
        /*0014*/ 	.word	0x00000000


	//----- nvinfo : EIATTR_MIN_STACK_SIZE
	.align		4
.L_3:
        /*0018*/ 	.byte	0x04, 0x12
        /*001a*/ 	.short	(.L_5 - .L_4)
	.align		4
.L_4:
        /*001c*/ 	.word	index@(_Z7reduce0PiS_)
        /*0020*/ 	.word	0x00000000
.L_5:


//--------------------- .nv.compat                --------------------------
	.section	.nv.compat,"",@"SHT_CUDA_COMPAT_INFO"
	.align	4
        /*0000*/ 	.byte	0x02, 0x09, 0x00, 0x00, 0x02, 0x02, 0x01, 0x00, 0x02, 0x05, 0x05, 0x00, 0x03, 0x07, 0x01, 0x01
        /*0010*/ 	.byte	0x02, 0x03, 0x00, 0x00, 0x02, 0x06, 0x01, 0x00, 0x04, 0x0b, 0x08, 0x00, 0x09, 0x00, 0x00, 0x00
        /*0020*/ 	.byte	0x00, 0x00, 0x00, 0x00


//--------------------- .nv.info._Z7reduce0PiS_   --------------------------
	.section	.nv.info._Z7reduce0PiS_,"",@"SHT_CUDA_INFO"
	.sectionflags	@""
	.align	4


	//----- nvinfo : EIATTR_CUDA_API_VERSION
	.align		4
        /*0000*/ 	.byte	0x04, 0x37
        /*0002*/ 	.short	(.L_7 - .L_6)
.L_6:
        /*0004*/ 	.word	0x00000082


	//----- nvinfo : EIATTR_KPARAM_INFO
	.align		4
.L_7:
        /*0008*/ 	.byte	0x04, 0x17
        /*000a*/ 	.short	(.L_9 - .L_8)
.L_8:
        /*000c*/ 	.word	0x00000000
        /*0010*/ 	.short	0x0001
        /*0012*/ 	.short	0x0008
        /*0014*/ 	.byte	0x00, 0xf5, 0x21, 0x00


	//----- nvinfo : EIATTR_KPARAM_INFO
	.align		4
.L_9:
        /*0018*/ 	.byte	0x04, 0x17
        /*001a*/ 	.short	(.L_11 - .L_10)
.L_10:
        /*001c*/ 	.word	0x00000000
        /*0020*/ 	.short	0x0000
        /*0022*/ 	.short	0x0000
        /*0024*/ 	.byte	0x00, 0xf5, 0x21, 0x00


	//----- nvinfo : EIATTR_SPARSE_MMA_MASK
	.align		4
.L_11:
        /*0028*/ 	.byte	0x03, 0x50
        /*002a*/ 	.short	0x0000


	//----- nvinfo : EIATTR_MAXREG_COUNT
	.align		4
        /*002c*/ 	.byte	0x03, 0x1b
        /*002e*/ 	.short	0x00ff


	//----- nvinfo : EIATTR_NUM_BARRIERS
	.align		4
        /*0030*/ 	.byte	0x02, 0x4c
        /*0032*/ 	.byte	0x01
	.zero		1


	//----- nvinfo : EIATTR_MERCURY_ISA_VERSION
	.align		4
        /*0034*/ 	.byte	0x03, 0x5f
        /*0036*/ 	.short	0x0101


	//----- nvinfo : EIATTR_VRC_CTA_INIT_COUNT
	.align		4
        /*0038*/ 	.byte	0x02, 0x4a
	.zero		1
	.zero		1


	//----- nvinfo : EIATTR_EXIT_INSTR_OFFSETS
	.align		4
        /*003c*/ 	.byte	0x04, 0x1c
        /*003e*/ 	.short	(.L_13 - .L_12)


	//   ....[0]....
.L_12:
        /*0040*/ 	.word	0x00000210


	//   ....[1]....
        /*0044*/ 	.word	0x00000290


	//----- nvinfo : EIATTR_CBANK_PARAM_SIZE
	.align		4
.L_13:
        /*0048*/ 	.byte	0x03, 0x19
        /*004a*/ 	.short	0x0010


	//----- nvinfo : EIATTR_PARAM_CBANK
	.align		4
        /*004c*/ 	.byte	0x04, 0x0a
        /*004e*/ 	.short	(.L_15 - .L_14)
	.align		4
.L_14:
        /*0050*/ 	.word	index@(.nv.constant0._Z7reduce0PiS_)
        /*0054*/ 	.short	0x0380
        /*0056*/ 	.short	0x0010


	//----- nvinfo : EIATTR_SW_WAR
	.align		4
.L_15:
        /*0058*/ 	.byte	0x04, 0x36
        /*005a*/ 	.short	(.L_17 - .L_16)
.L_16:
        /*005c*/ 	.word	0x00000008
.L_17:


//--------------------- .nv.callgraph             --------------------------
	.section	.nv.callgraph,"",@"SHT_CUDA_CALLGRAPH"
	.align	4
	.sectionentsize	8
	.align		4
        /*0000*/ 	.word	0x00000000
	.align		4
        /*0004*/ 	.word	0xffffffff
	.align		4
        /*0008*/ 	.word	0x00000000
	.align		4
        /*000c*/ 	.word	0xfffffffe
	.align		4
        /*0010*/ 	.word	0x00000000
	.align		4
        /*0014*/ 	.word	0xfffffffd
	.align		4
        /*0018*/ 	.word	0x00000000
	.align		4
        /*001c*/ 	.word	0xfffffffc


//--------------------- .text._Z7reduce0PiS_      --------------------------
	.section	.text._Z7reduce0PiS_,"ax",@progbits
	.align	128
        .global         _Z7reduce0PiS_
        .type           _Z7reduce0PiS_,@function
        .size           _Z7reduce0PiS_,(.L_x_3 - _Z7reduce0PiS_)
        .other          _Z7reduce0PiS_,@"STO_CUDA_ENTRY STV_DEFAULT"
_Z7reduce0PiS_:
.text._Z7reduce0PiS_:
[----:B------:R-:W-:Y:S01]  /*0000*/  LDC R1, c[0x0][0x37c] ;  /* 0x0000df00ff017b82 */ /* 0x000fe20000000800 */
[----:B------:R-:W0:Y:S07]  /*0010*/  S2R R4, SR_TID.X ;  /* 0x0000000000047919 */ /* 0x000e2e0000002100 */
[----:B------:R-:W1:Y:S01]  /*0020*/  LDC.64 R2, c[0x0][0x380] ;  /* 0x0000e000ff027b82 */ /* 0x000e620000000a00 */
[----:B------:R-:W0:Y:S01]  /*0030*/  LDCU UR7, c[0x0][0x360] ;  /* 0x00006c00ff0777ac */ /* 0x000e220008000800 */
[----:B------:R-:W0:Y:S01]  /*0040*/  S2R R7, SR_CTAID.X ;  /* 0x0000000000077919 */ /* 0x000e220000002500 */
[----:B------:R-:W2:Y:S01]  /*0050*/  LDCU.64 UR8, c[0x0][0x358] ;  /* 0x00006b00ff0877ac */ /* 0x000ea20008000a00 */
[----:B0-----:R-:W-:-:S04]  /*0060*/  IMAD R5, R7, UR7, R4 ;  /* 0x0000000707057c24 */ /* 0x001fc8000f8e0204 */
[----:B-1----:R-:W-:-:S06]  /*0070*/  IMAD.WIDE.U32 R2, R5, 0x4, R2 ;  /* 0x0000000405027825 */ /* 0x002fcc00078e0002 */
[----:B--2---:R-:W2:Y:S01]  /*0080*/  LDG.E R2, desc[UR8][R2.64] ;  /* 0x0000000802027981 */ /* 0x004ea2000c1e1900 */
[----:B------:R-:W0:Y:S01]  /*0090*/  S2UR UR5, SR_CgaCtaId ;  /* 0x00000000000579c3 */ /* 0x000e220000008800 */
[----:B------:R-:W-:Y:S01]  /*00a0*/  UMOV UR4, 0x400 ;  /* 0x0000040000047882 */ /* 0x000fe20000000000 */
[----:B------:R-:W-:Y:S01]  /*00b0*/  UISETP.GE.U32.AND UP0, UPT, UR7, 0x2, UPT ;  /* 0x000000020700788c */ /* 0x000fe2000bf06070 */
[----:B------:R-:W-:Y:S01]  /*00c0*/  ISETP.NE.AND P1, PT, R4, RZ, PT ;  /* 0x000000ff0400720c */ /* 0x000fe20003f25270 */
[----:B0-----:R-:W-:-:S06]  /*00d0*/  ULEA UR4, UR5, UR4, 0x18 ;  /* 0x0000000405047291 */ /* 0x001fcc000f8ec0ff */
[----:B------:R-:W-:-:S05]  /*00e0*/  LEA R5, R4, UR4, 0x2 ;  /* 0x0000000404057c11 */ /* 0x000fca000f8e10ff */
[----:B--2---:R0:W-:Y:S01]  /*00f0*/  STS [R5], R2 ;  /* 0x0000000205007388 */ /* 0x0041e20000000800 */
[----:B------:R-:W-:Y:S06]  /*0100*/  BAR.SYNC.DEFER_BLOCKING 0x0 ;  /* 0x0000000000007b1d */ /* 0x000fec0000010000 */
[----:B------:R-:W-:Y:S05]  /*0110*/  BRA.U !UP0, `(.L_x_0) ;  /* 0x00000001083c7547 */ /* 0x000fea000b800000 */
[----:B------:R-:W-:-:S05]  /*0120*/  UMOV UR5, 0x1 ;  /* 0x0000000100057882 */ /* 0x000fca0000000000 */
.L_x_1:
[----:B------:R-:W-:-:S04]  /*0130*/  USHF.L.U32 UR6, UR5, 0x1, URZ ;  /* 0x0000000105067899 */ /* 0x000fc800080006ff */
[----:B------:R-:W-:Y:S02]  /*0140*/  UISETP.GE.U32.AND UP0, UPT, UR6, UR7, UPT ;  /* 0x000000070600728c */ /* 0x000fe4000bf06070 */
[----:B01----:R-:W-:-:S05]  /*0150*/  IMAD R2, R4, UR6, RZ ;  /* 0x0000000604027c24 */ /* 0x003fca000f8e02ff */
[----:B------:R-:W-:-:S13]  /*0160*/  ISETP.GE.U32.AND P0, PT, R2, UR7, PT ;  /* 0x0000000702007c0c */ /* 0x000fda000bf06070 */
[C---:B------:R-:W-:Y:S01]  /*0170*/  @!P0 VIADD R0, R2.reuse, UR5 ;  /* 0x0000000502008c36 */ /* 0x040fe20008000000 */
[----:B------:R-:W-:Y:S01]  /*0180*/  @!P0 LEA R2, R2, UR4, 0x2 ;  /* 0x0000000402028c11 */ /* 0x000fe2000f8e10ff */
[----:B------:R-:W-:-:S03]  /*0190*/  UMOV UR5, UR6 ;  /* 0x0000000600057c82 */ /* 0x000fc60008000000 */
[----:B------:R-:W-:Y:S01]  /*01a0*/  @!P0 LEA R0, R0, UR4, 0x2 ;  /* 0x0000000400008c11 */ /* 0x000fe2000f8e10ff */
[----:B------:R-:W-:Y:S05]  /*01b0*/  @!P0 LDS R3, [R2] ;  /* 0x0000000002038984 */ /* 0x000fea0000000800 */
[----:B------:R-:W0:Y:S02]  /*01c0*/  @!P0 LDS R0, [R0] ;  /* 0x0000000000008984 */ /* 0x000e240000000800 */
[----:B0-----:R-:W-:-:S05]  /*01d0*/  @!P0 VIMNMX R3, PT, PT, R0, R3, !PT ;  /* 0x0000000300038248 */ /* 0x001fca0007fe0100 */
[----:B------:R1:W-:Y:S01]  /*01e0*/  @!P0 STS [R2], R3 ;  /* 0x0000000302008388 */ /* 0x0003e20000000800 */
[----:B------:R-:W-:Y:S06]  /*01f0*/  BAR.SYNC.DEFER_BLOCKING 0x0 ;  /* 0x0000000000007b1d */ /* 0x000fec0000010000 */
[----:B------:R-:W-:Y:S05]  /*0200*/  BRA.U !UP0, `(.L_x_1) ;  /* 0xfffffffd08c87547 */ /* 0x000fea000b83ffff */
.L_x_0:
[----:B------:R-:W-:Y:S05]  /*0210*/  @P1 EXIT ;  /* 0x000000000000194d */ /* 0x000fea0003800000 */
[----:B------:R-:W2:Y:S01]  /*0220*/  S2UR UR5, SR_CgaCtaId ;  /* 0x00000000000579c3 */ /* 0x000ea20000008800 */
[----:B------:R-:W-:-:S07]  /*0230*/  UMOV UR4, 0x400 ;  /* 0x0000040000047882 */ /* 0x000fce0000000000 */
[----:B01----:R-:W0:Y:S01]  /*0240*/  LDC.64 R2, c[0x0][0x388] ;  /* 0x0000e200ff027b82 */ /* 0x003e220000000a00 */
[----:B--2---:R-:W-:Y:S01]  /*0250*/  ULEA UR4, UR5, UR4, 0x18 ;  /* 0x0000000405047291 */ /* 0x004fe2000f8ec0ff */
[----:B0-----:R-:W-:-:S08]  /*0260*/  IMAD.WIDE.U32 R2, R7, 0x4, R2 ;  /* 0x0000000407027825 */ /* 0x001fd000078e0002 */
[----:B------:R-:W0:Y:S04]  /*0270*/  LDS R5, [UR4] ;  /* 0x00000004ff057984 */ /* 0x000e280008000800 */
[----:B0-----:R-:W-:Y:S01]  /*0280*/  STG.E desc[UR8][R2.64], R5 ;  /* 0x0000000502007986 */ /* 0x001fe2000c101908 */
[----:B------:R-:W-:Y:S05]  /*0290*/  EXIT ;  /* 0x000000000000794d */ /* 0x000fea0003800000 */
.L_x_2:
[----:B------:R-:W-:-:S00]  /*02a0*/  BRA `(.L_x_2) ;  /* 0xfffffffc00fc7947 */ /* 0x000fc0000383ffff */
[----:B------:R-:W-:-:S00]  /*02b0*/  NOP ;  /* 0x0000000000007918 */ /* 0x000fc00000000000 */
        /* <DEDUP_REMOVED lines=12> */
.L_x_3:


//--------------------- .nv.shared._Z7reduce0PiS_ --------------------------
	.section	.nv.shared._Z7reduce0PiS_,"aw",@nobits
	.sectionflags	@""
	.align	4
.nv.shared._Z7reduce0PiS_:
	.zero		1088


//--------------------- .nv.shared.reserved.0     --------------------------
	.section	.nv.shared.reserved.0,"aw",@nobits
	.weak		__nv_reservedSMEM_offset_0_alias
	.size		__nv_reservedSMEM_offset_0_alias, 0, 64
	.other		__nv_reservedSMEM_offset_0_alias,@"STO_CUDA_RESERVED_SHARED STV_DEFAULT"
__nv_reservedSMEM_offset_0_alias:
	.zero		0
	.zero		64


//--------------------- .nv.constant0._Z7reduce0PiS_ --------------------------
	.section	.nv.constant0._Z7reduce0PiS_,"a",@progbits
	.sectionflags	@""
	.align	4
.nv.constant0._Z7reduce0PiS_:
	.zero		912


//--------------------- SYMBOLS --------------------------

	.type		.nv.reservedSmem.offset0,@object
	.size		.nv.reservedSmem.offset0,0x4
	.type		.nv.reservedSmem.cap,@object
	.size		.nv.reservedSmem.cap,0x4
